	.headerflags	@"EF_CUDA_TEXMODE_UNIFIED EF_CUDA_64BIT_ADDRESS EF_CUDA_ACCELERATORS EF_CUDA_SM90 EF_CUDA_VIRTUAL_SM(EF_CUDA_SM90)"
	.elftype	@"ET_EXEC"


//--------------------- .nv.info                  --------------------------
	.section	.nv.info,"",@"SHT_CUDA_INFO"
	.align	4


	//----- nvinfo : EIATTR_REGCOUNT
	.align		4
        /*0000*/ 	.byte	0x04, 0x2f
        /*0002*/ 	.short	(.L_3 - .L_2)
	.align		4
.L_2:
        /*0004*/ 	.word	index@(triton_poi_fused__native_batch_norm_legit_no_training_add_div_hardtanh_mul_2)
        /*0008*/ 	.word	0x00000010


	//----- nvinfo : EIATTR_MIN_STACK_SIZE
	.align		4
.L_3:
        /*000c*/ 	.byte	0x04, 0x12
        /*000e*/ 	.short	(.L_5 - .L_4)
	.align		4
.L_4:
        /*0010*/ 	.word	index@(triton_poi_fused__native_batch_norm_legit_no_training_add_div_hardtanh_mul_2)
        /*0014*/ 	.word	0x00000000


	//----- nvinfo : EIATTR_FRAME_SIZE
	.align		4
.L_5:
        /*0018*/ 	.byte	0x04, 0x11
        /*001a*/ 	.short	(.L_7 - .L_6)
	.align		4
.L_6:
        /*001c*/ 	.word	index@(triton_poi_fused__native_batch_norm_legit_no_training_add_div_hardtanh_mul_2)
        /*0020*/ 	.word	0x00000000


	//----- nvinfo : EIATTR_MIN_STACK_SIZE
	.align		4
.L_7:
        /*0024*/ 	.byte	0x04, 0x12
        /*0026*/ 	.short	(.L_9 - .L_8)
	.align		4
.L_8:
        /*0028*/ 	.word	index@(triton_poi_fused__native_batch_norm_legit_no_training_add_div_hardtanh_mul_2)
        /*002c*/ 	.word	0x00000000
.L_9:


//--------------------- .nv.info.triton_poi_fused__native_batch_norm_legit_no_training_add_div_hardtanh_mul_2 --------------------------
	.section	.nv.info.triton_poi_fused__native_batch_norm_legit_no_training_add_div_hardtanh_mul_2,"",@"SHT_CUDA_INFO"
	.sectionflags	@""
	.align	4


	//----- nvinfo : EIATTR_CUDA_API_VERSION
	.align		4
        /*0000*/ 	.byte	0x04, 0x37
        /*0002*/ 	.short	(.L_11 - .L_10)
.L_10:
        /*0004*/ 	.word	0x0000007c


	//----- nvinfo : EIATTR_KPARAM_INFO
	.align		4
.L_11:
        /*0008*/ 	.byte	0x04, 0x17
        /*000a*/ 	.short	(.L_13 - .L_12)
.L_12:
        /*000c*/ 	.word	0x00000000
        /*0010*/ 	.short	0x0006
        /*0012*/ 	.short	0x0030
        /*0014*/ 	.byte	0x00, 0xf0, 0x11, 0x00


	//----- nvinfo : EIATTR_KPARAM_INFO
	.align		4
.L_13:
        /*0018*/ 	.byte	0x04, 0x17
        /*001a*/ 	.short	(.L_15 - .L_14)
.L_14:
        /*001c*/ 	.word	0x00000000
        /*0020*/ 	.short	0x0005
        /*0022*/ 	.short	0x0028
        /*0024*/ 	.byte	0x00, 0xf4, 0x21, 0x00


	//----- nvinfo : EIATTR_KPARAM_INFO
	.align		4
.L_15:
        /*0028*/ 	.byte	0x04, 0x17
        /*002a*/ 	.short	(.L_17 - .L_16)
.L_16:
        /*002c*/ 	.word	0x00000000
        /*0030*/ 	.short	0x0004
        /*0032*/ 	.short	0x0020
        /*0034*/ 	.byte	0x00, 0xf4, 0x21, 0x00


	//----- nvinfo : EIATTR_KPARAM_INFO
	.align		4
.L_17:
        /*0038*/ 	.byte	0x04, 0x17
        /*003a*/ 	.short	(.L_19 - .L_18)
.L_18:
        /*003c*/ 	.word	0x00000000
        /*0040*/ 	.short	0x0003
        /*0042*/ 	.short	0x0018
        /*0044*/ 	.byte	0x00, 0xf4, 0x21, 0x00


	//----- nvinfo : EIATTR_KPARAM_INFO
	.align		4
.L_19:
        /*0048*/ 	.byte	0x04, 0x17
        /*004a*/ 	.short	(.L_21 - .L_20)
.L_20:
        /*004c*/ 	.word	0x00000000
        /*0050*/ 	.short	0x0002
        /*0052*/ 	.short	0x0010
        /*0054*/ 	.byte	0x00, 0xf4, 0x21, 0x00


	//----- nvinfo : EIATTR_KPARAM_INFO
	.align		4
.L_21:
        /*0058*/ 	.byte	0x04, 0x17
        /*005a*/ 	.short	(.L_23 - .L_22)
.L_22:
        /*005c*/ 	.word	0x00000000
        /*0060*/ 	.short	0x0001
        /*0062*/ 	.short	0x0008
        /*0064*/ 	.byte	0x00, 0xf4, 0x21, 0x00


	//----- nvinfo : EIATTR_KPARAM_INFO
	.align		4
.L_23:
        /*0068*/ 	.byte	0x04, 0x17
        /*006a*/ 	.short	(.L_25 - .L_24)
.L_24:
        /*006c*/ 	.word	0x00000000
        /*0070*/ 	.short	0x0000
        /*0072*/ 	.short	0x0000
        /*0074*/ 	.byte	0x00, 0xf4, 0x21, 0x00


	//----- nvinfo : EIATTR_SPARSE_MMA_MASK
	.align		4
.L_25:
        /*0078*/ 	.byte	0x03, 0x50
        /*007a*/ 	.short	0x0000


	//----- nvinfo : EIATTR_MAXREG_COUNT
	.align		4
        /*007c*/ 	.byte	0x03, 0x1b
        /*007e*/ 	.short	0x00ff


	//----- nvinfo : EIATTR_EXIT_INSTR_OFFSETS
	.align		4
        /*0080*/ 	.byte	0x04, 0x1c
        /*0082*/ 	.short	(.L_27 - .L_26)


	//   ....[0]....
.L_26:
        /*0084*/ 	.word	0x00000490


	//----- nvinfo : EIATTR_REQNTID
	.align		4
.L_27:
        /*0088*/ 	.byte	0x04, 0x10
        /*008a*/ 	.short	(.L_29 - .L_28)
.L_28:
        /*008c*/ 	.word	0x00000080
        /*0090*/ 	.word	0x00000001
        /*0094*/ 	.word	0x00000001


	//----- nvinfo : EIATTR_CBANK_PARAM_SIZE
	.align		4
.L_29:
        /*0098*/ 	.byte	0x03, 0x19
        /*009a*/ 	.short	0x0034


	//----- nvinfo : EIATTR_PARAM_CBANK
	.align		4
        /*009c*/ 	.byte	0x04, 0x0a
        /*009e*/ 	.short	(.L_31 - .L_30)
	.align		4
.L_30:
        /*00a0*/ 	.word	index@(.nv.constant0.triton_poi_fused__native_batch_norm_legit_no_training_add_div_hardtanh_mul_2)
        /*00a4*/ 	.short	0x0210
        /*00a6*/ 	.short	0x0034


	//----- nvinfo : EIATTR_SW_WAR
	.align		4
.L_31:
        /*00a8*/ 	.byte	0x04, 0x36
        /*00aa*/ 	.short	(.L_33 - .L_32)
.L_32:
        /*00ac*/ 	.word	0x00000008
.L_33:


//--------------------- .nv.callgraph             --------------------------
	.section	.nv.callgraph,"",@"SHT_CUDA_CALLGRAPH"
	.align	4
	.sectionentsize	8
	.align		4
        /*0000*/ 	.word	0x00000000
	.align		4
        /*0004*/ 	.word	0xffffffff
	.align		4
        /*0008*/ 	.word	0x00000000
	.align		4
        /*000c*/ 	.word	0xfffffffe
	.align		4
        /*0010*/ 	.word	0x00000000
	.align		4
        /*0014*/ 	.word	0xfffffffd
	.align		4
        /*0018*/ 	.word	0x00000000
	.align		4
        /*001c*/ 	.word	0xfffffffc


//--------------------- .nv.constant4             --------------------------
	.section	.nv.constant4,"a",@progbits
	.align	8
	.align		8
.nv.constant4:
        /*0000*/ 	.dword	_$_str
	.align		8
        /*0008*/ 	.dword	_$_str_$_2


//--------------------- .text.triton_poi_fused__native_batch_norm_legit_no_training_add_div_hardtanh_mul_2 --------------------------
	.section	.text.triton_poi_fused__native_batch_norm_legit_no_training_add_div_hardtanh_mul_2,"ax",@progbits
	.align	128
        .global         triton_poi_fused__native_batch_norm_legit_no_training_add_div_hardtanh_mul_2
        .type           triton_poi_fused__native_batch_norm_legit_no_training_add_div_hardtanh_mul_2,@function
        .size           triton_poi_fused__native_batch_norm_legit_no_training_add_div_hardtanh_mul_2,(.L_x_1 - triton_poi_fused__native_batch_norm_legit_no_training_add_div_hardtanh_mul_2)
        .other          triton_poi_fused__native_batch_norm_legit_no_training_add_div_hardtanh_mul_2,@"STO_CUDA_ENTRY STV_DEFAULT"
triton_poi_fused__native_batch_norm_legit_no_training_add_div_hardtanh_mul_2:
.text.triton_poi_fused__native_batch_norm_legit_no_training_add_div_hardtanh_mul_2:
[----:B------:R-:W-:Y:S01]  /*0000*/  LDC R1, c[0x0][0x28] ;  /* 0x00000a00ff017b82 */ /* 0x000fe20000000800 */
[----:B------:R-:W1:Y:S07]  /*0010*/  S2R R0, SR_TID.X ;  /* 0x0000000000007919 */ /* 0x000e6e0000002100 */
[----:B------:R-:W2:Y:S01]  /*0020*/  LDC.64 R2, c[0x0][0x228] ;  /* 0x00008a00ff027b82 */ /* 0x000ea20000000a00 */
[----:B------:R-:W-:Y:S01]  /*0030*/  ULDC.64 UR4, c[0x0][0x208] ;  /* 0x0000820000047ab9 */ /* 0x000fe20000000a00 */
[----:B------:R-:W3:Y:S06]  /*0040*/  S2R R7, SR_CTAID.X ;  /* 0x0000000000077919 */ /* 0x000eec0000002500 */
[----:B------:R-:W4:Y:S08]  /*0050*/  LDC.64 R8, c[0x0][0x230] ;  /* 0x00008c00ff087b82 */ /* 0x000f300000000a00 */
[----:B------:R-:W5:Y:S01]  /*0060*/  LDC.64 R10, c[0x0][0x238] ;  /* 0x00008e00ff0a7b82 */ /* 0x000f620000000a00 */
[----:B-1----:R-:W-:-:S02]  /*0070*/  SHF.L.U32 R0, R0, 0x1, RZ ;  /* 0x0000000100007819 */ /* 0x002fc400000006ff */
[----:B---3--:R-:W-:Y:S02]  /*0080*/  SHF.R.S32.HI R5, RZ, 0x17, R7 ;  /* 0x00000017ff057819 */ /* 0x008fe40000011407 */
[----:B------:R-:W-:Y:S02]  /*0090*/  LOP3.LUT R0, R0, 0xfe, RZ, 0xc0, !PT ;  /* 0x000000fe00007812 */ /* 0x000fe400078ec0ff */
[----:B------:R-:W-:Y:S02]  /*00a0*/  SGXT R5, R5, 0x1 ;  /* 0x000000010505781a */ /* 0x000fe40000000200 */
[----:B------:R-:W-:Y:S02]  /*00b0*/  LEA R0, R7, R0, 0x8 ;  /* 0x0000000007007211 */ /* 0x000fe400078e40ff */
[----:B------:R-:W1:Y:S02]  /*00c0*/  LDC.64 R6, c[0x0][0x220] ;  /* 0x00008800ff067b82 */ /* 0x000e640000000a00 */
[----:B------:R-:W-:-:S04]  /*00d0*/  LEA.HI R5, R5, R0, RZ, 0x4 ;  /* 0x0000000005057211 */ /* 0x000fc800078f20ff */
[----:B------:R-:W-:-:S04]  /*00e0*/  LOP3.LUT R5, R5, 0xfffffff0, RZ, 0xc0, !PT ;  /* 0xfffffff005057812 */ /* 0x000fc800078ec0ff */
[----:B------:R-:W-:Y:S02]  /*00f0*/  IADD3 R13, R0, -R5, RZ ;  /* 0x80000005000d7210 */ /* 0x000fe40007ffe0ff */
[----:B------:R-:W3:Y:S03]  /*0100*/  LDC.64 R4, c[0x0][0x218] ;  /* 0x00008600ff047b82 */ /* 0x000ee60000000a00 */
[----:B--2---:R-:W-:-:S06]  /*0110*/  IMAD.WIDE R2, R13, 0x4, R2 ;  /* 0x000000040d027825 */ /* 0x004fcc00078e0202 */
[----:B------:R-:W2:Y:S01]  /*0120*/  LDG.E.EL.64 R2, desc[UR4][R2.64] ;  /* 0x0000000402027981 */ /* 0x000ea2000c2e1b00 */
[----:B-1----:R-:W-:-:S04]  /*0130*/  IMAD.WIDE R6, R13, 0x4, R6 ;  /* 0x000000040d067825 */ /* 0x002fc800078e0206 */
[C---:B----4-:R-:W-:Y:S02]  /*0140*/  IMAD.WIDE R8, R13.reuse, 0x4, R8 ;  /* 0x000000040d087825 */ /* 0x050fe400078e0208 */
[----:B------:R-:W4:Y:S02]  /*0150*/  LDG.E.EL.64 R6, desc[UR4][R6.64] ;  /* 0x0000000406067981 */ /* 0x000f24000c2e1b00 */
[----:B-----5:R-:W-:Y:S02]  /*0160*/  IMAD.WIDE R10, R13, 0x4, R10 ;  /* 0x000000040d0a7825 */ /* 0x020fe400078e020a */
[----:B------:R-:W5:Y:S02]  /*0170*/  LDG.E.EL.64 R8, desc[UR4][R8.64] ;  /* 0x0000000408087981 */ /* 0x000f64000c2e1b00 */
[----:B---3--:R-:W-:Y:S02]  /*0180*/  IMAD.WIDE R4, R0, 0x4, R4 ;  /* 0x0000000400047825 */ /* 0x008fe400078e0204 */
[----:B------:R-:W5:Y:S04]  /*0190*/  LDG.E.EL.64 R10, desc[UR4][R10.64] ;  /* 0x000000040a0a7981 */ /* 0x000f68000c2e1b00 */
[----:B------:R-:W4:Y:S01]  /*01a0*/  LDG.E.64 R4, desc[UR4][R4.64] ;  /* 0x0000000404047981 */ /* 0x000f22000c1e1b00 */
[----:B--2---:R-:W-:Y:S01]  /*01b0*/  FADD R2, R2, 9.9999997473787516356e-06 ;  /* 0x3727c5ac02027421 */ /* 0x004fe20000000000 */
[----:B------:R-:W-:-:S03]  /*01c0*/  FADD R3, R3, 9.9999997473787516356e-06 ;  /* 0x3727c5ac03037421 */ /* 0x000fc60000000000 */
[----:B------:R-:W1:Y:S08]  /*01d0*/  MUFU.SQRT R12, R2 ;  /* 0x00000002000c7308 */ /* 0x000e700000002000 */
[----:B------:R-:W2:Y:S01]  /*01e0*/  MUFU.SQRT R13, R3 ;  /* 0x00000003000d7308 */ /* 0x000ea20000002000 */
[C---:B-1----:R-:W-:Y:S02]  /*01f0*/  FSETP.GT.AND P0, PT, R12.reuse, 8.50705917302346158658e+37, PT ;  /* 0x7e8000000c00780b */ /* 0x042fe40003f04000 */
[----:B------:R-:W-:-:S02]  /*0200*/  FSETP.GEU.AND P2, PT, R12, 1.175494350822287508e-38, PT ;  /* 0x008000000c00780b */ /* 0x000fc40003f4e000 */
[C---:B--2---:R-:W-:Y:S02]  /*0210*/  FSETP.GT.AND P1, PT, R13.reuse, 8.50705917302346158658e+37, PT ;  /* 0x7e8000000d00780b */ /* 0x044fe40003f24000 */
[----:B------:R-:W-:-:S07]  /*0220*/  FSETP.GEU.AND P3, PT, R13, 1.175494350822287508e-38, PT ;  /* 0x008000000d00780b */ /* 0x000fce0003f6e000 */
[----:B------:R-:W-:Y:S01]  /*0230*/  @P0 FMUL R12, R12, 0.25 ;  /* 0x3e8000000c0c0820 */ /* 0x000fe20000400000 */
[----:B------:R-:W-:-:S03]  /*0240*/  HFMA2.MMA R2, -RZ, RZ, 1.625, 0 ;  /* 0x3e800000ff027435 */ /* 0x000fc600000001ff */
[----:B------:R-:W-:Y:S01]  /*0250*/  @!P2 FMUL R12, R12, 16777216 ;  /* 0x4b8000000c0ca820 */ /* 0x000fe20000400000 */
[----:B------:R-:W-:-:S04]  /*0260*/  @P1 FMUL R13, R13, 0.25 ;  /* 0x3e8000000d0d1820 */ /* 0x000fc80000400000 */
[----:B------:R-:W-:Y:S01]  /*0270*/  @!P3 FMUL R13, R13, 16777216 ;  /* 0x4b8000000d0db820 */ /* 0x000fe20000400000 */
[----:B------:R-:W1:Y:S01]  /*0280*/  MUFU.RCP R12, R12 ;  /* 0x0000000c000c7308 */ /* 0x000e620000001000 */
[----:B------:R-:W-:-:S07]  /*0290*/  FSEL R3, R2, 1, P0 ;  /* 0x3f80000002037808 */ /* 0x000fce0000000000 */
[----:B------:R-:W2:Y:S01]  /*02a0*/  MUFU.RCP R13, R13 ;  /* 0x0000000d000d7308 */ /* 0x000ea20000001000 */
[----:B------:R-:W-:Y:S01]  /*02b0*/  FSEL R2, R2, 1, P1 ;  /* 0x3f80000002027808 */ /* 0x000fe20000800000 */
[----:B------:R-:W-:-:S04]  /*02c0*/  @!P2 FMUL R3, R3, 16777216 ;  /* 0x4b8000000303a820 */ /* 0x000fc80000400000 */
[----:B------:R-:W-:Y:S01]  /*02d0*/  @!P3 FMUL R2, R2, 16777216 ;  /* 0x4b8000000202b820 */ /* 0x000fe20000400000 */
[----:B----4-:R-:W-:Y:S01]  /*02e0*/  FADD R5, R5, -R7 ;  /* 0x8000000705057221 */ /* 0x010fe20000000000 */
[----:B------:R-:W-:Y:S01]  /*02f0*/  FADD R4, R4, -R6 ;  /* 0x8000000604047221 */ /* 0x000fe20000000000 */
[----:B-1----:R-:W-:Y:S01]  /*0300*/  FMUL R3, R12, R3 ;  /* 0x000000030c037220 */ /* 0x002fe20000400000 */
[----:B--2---:R-:W-:-:S03]  /*0310*/  FMUL R2, R13, R2 ;  /* 0x000000020d027220 */ /* 0x004fc60000400000 */
[----:B------:R-:W-:Y:S01]  /*0320*/  FMUL R3, R4, R3 ;  /* 0x0000000304037220 */ /* 0x000fe20000400000 */
[----:B------:R-:W-:-:S03]  /*0330*/  FMUL R2, R5, R2 ;  /* 0x0000000205027220 */ /* 0x000fc60000400000 */
[----:B-----5:R-:W-:Y:S01]  /*0340*/  FFMA R8, R8, R3, R10 ;  /* 0x0000000308087223 */ /* 0x020fe2000000000a */
[----:B------:R-:W-:-:S03]  /*0350*/  FFMA R9, R9, R2, R11 ;  /* 0x0000000209097223 */ /* 0x000fc6000000000b */
[----:B------:R-:W-:Y:S01]  /*0360*/  FADD R4, R8, 3 ;  /* 0x4040000008047421 */ /* 0x000fe20000000000 */
[----:B------:R-:W1:Y:S01]  /*0370*/  LDC.64 R2, c[0x0][0x210] ;  /* 0x00008400ff027b82 */ /* 0x000e620000000a00 */
[----:B------:R-:W-:-:S03]  /*0380*/  FADD R5, R9, 3 ;  /* 0x4040000009057421 */ /* 0x000fc60000000000 */
[C---:B------:R-:W-:Y:S02]  /*0390*/  FSETP.GTU.AND P0, PT, R4.reuse, RZ, PT ;  /* 0x000000ff0400720b */ /* 0x040fe40003f0c000 */
[C---:B------:R-:W-:Y:S02]  /*03a0*/  FSETP.GTU.AND P1, PT, R5.reuse, RZ, PT ;  /* 0x000000ff0500720b */ /* 0x040fe40003f2c000 */
[----:B------:R-:W-:Y:S02]  /*03b0*/  FSEL R4, R4, RZ, P0 ;  /* 0x000000ff04047208 */ /* 0x000fe40000000000 */
[----:B------:R-:W-:Y:S02]  /*03c0*/  FSEL R5, R5, RZ, P1 ;  /* 0x000000ff05057208 */ /* 0x000fe40000800000 */
[C---:B------:R-:W-:Y:S02]  /*03d0*/  FSETP.GEU.AND P2, PT, R4.reuse, 6, PT ;  /* 0x40c000000400780b */ /* 0x040fe40003f4e000 */
[C---:B------:R-:W-:Y:S01]  /*03e0*/  FSETP.GEU.AND P3, PT, R5.reuse, 6, PT ;  /* 0x40c000000500780b */ /* 0x040fe20003f6e000 */
[C---:B------:R-:W-:Y:S01]  /*03f0*/  FMUL R7, R4.reuse, 0.16666667163372039795 ;  /* 0x3e2aaaab04077820 */ /* 0x040fe20000400000 */
[----:B------:R-:W-:Y:S01]  /*0400*/  FSETP.NAN.AND P0, PT, R4, R4, PT ;  /* 0x000000040400720b */ /* 0x000fe20003f08000 */
[C---:B------:R-:W-:Y:S01]  /*0410*/  FMUL R4, R5.reuse, 0.16666667163372039795 ;  /* 0x3e2aaaab05047820 */ /* 0x040fe20000400000 */
[----:B------:R-:W-:-:S07]  /*0420*/  FSETP.NAN.AND P1, PT, R5, R5, PT ;  /* 0x000000050500720b */ /* 0x000fce0003f28000 */
[----:B------:R-:W-:Y:S02]  /*0430*/  @P2 FSEL R7, R7, 1, P0 ;  /* 0x3f80000007072808 */ /* 0x000fe40000000000 */
[----:B------:R-:W-:Y:S01]  /*0440*/  @P3 FSEL R4, R4, 1, P1 ;  /* 0x3f80000004043808 */ /* 0x000fe20000800000 */
[----:B-1----:R-:W-:-:S04]  /*0450*/  IMAD.WIDE R2, R0, 0x4, R2 ;  /* 0x0000000400027825 */ /* 0x002fc800078e0202 */
[----:B------:R-:W-:Y:S01]  /*0460*/  FMUL R8, R8, R7 ;  /* 0x0000000708087220 */ /* 0x000fe20000400000 */
[----:B------:R-:W-:-:S05]  /*0470*/  FMUL R9, R9, R4 ;  /* 0x0000000409097220 */ /* 0x000fca0000400000 */
[----:B------:R-:W-:Y:S01]  /*0480*/  STG.E.64 desc[UR4][R2.64], R8 ;  /* 0x0000000802007986 */ /* 0x000fe2000c101b04 */
[----:B------:R-:W-:Y:S05]  /*0490*/  EXIT ;  /* 0x000000000000794d */ /* 0x000fea0003800000 */
.L_x_0:
[----:B------:R-:W-:-:S00]  /*04a0*/  BRA `(.L_x_0) ;  /* 0xfffffffc00fc7947 */ /* 0x000fc0000383ffff */
[----:B------:R-:W-:-:S00]  /*04b0*/  NOP ;  /* 0x0000000000007918 */ /* 0x000fc00000000000 */
        /* <DEDUP_REMOVED lines=12> */
.L_x_1:


//--------------------- .nv.global.init           --------------------------
	.section	.nv.global.init,"aw",@progbits
.nv.global.init:
	.type		_$_str,@object
	.size		_$_str,(_$_str_$_2 - _$_str)
_$_str:
        /*0000*/ 	.byte	0x5f, 0x5f, 0x43, 0x55, 0x44, 0x41, 0x5f, 0x46, 0x54, 0x5a, 0x00
	.type		_$_str_$_2,@object
	.size		_$_str_$_2,(.L_1 - _$_str_$_2)
_$_str_$_2:
        /*000b*/ 	.byte	0x5f, 0x5f, 0x43, 0x55, 0x44, 0x41, 0x5f, 0x50, 0x52, 0x45, 0x43, 0x5f, 0x53, 0x51, 0x52, 0x54
        /*001b*/ 	.byte	0x00
.L_1:


//--------------------- .nv.constant0.triton_poi_fused__native_batch_norm_legit_no_training_add_div_hardtanh_mul_2 --------------------------
	.section	.nv.constant0.triton_poi_fused__native_batch_norm_legit_no_training_add_div_hardtanh_mul_2,"a",@progbits
	.sectionflags	@""
	.align	4
.nv.constant0.triton_poi_fused__native_batch_norm_legit_no_training_add_div_hardtanh_mul_2:
	.zero		580
